//
// Generated by NVIDIA NVVM Compiler
//
// Compiler Build ID: CL-36424714
// Cuda compilation tools, release 13.0, V13.0.88
// Based on NVVM 20.0.0
//

.version 9.0
.target sm_100
.address_size 64

	// .globl	_Z28copyRowMajorToColMajorKernelPKfPfii

.visible .entry _Z28copyRowMajorToColMajorKernelPKfPfii(
	.param .u64 .ptr .align 1 _Z28copyRowMajorToColMajorKernelPKfPfii_param_0,
	.param .u64 .ptr .align 1 _Z28copyRowMajorToColMajorKernelPKfPfii_param_1,
	.param .u32 _Z28copyRowMajorToColMajorKernelPKfPfii_param_2,
	.param .u32 _Z28copyRowMajorToColMajorKernelPKfPfii_param_3
)
{
	.reg .pred 	%p<2>;
	.reg .b32 	%r<12>;
	.reg .b32 	%f<2>;
	.reg .b64 	%rd<9>;

	ld.param.u64 	%rd1, [_Z28copyRowMajorToColMajorKernelPKfPfii_param_0];
	ld.param.u64 	%rd2, [_Z28copyRowMajorToColMajorKernelPKfPfii_param_1];
	ld.param.u32 	%r2, [_Z28copyRowMajorToColMajorKernelPKfPfii_param_2];
	ld.param.u32 	%r3, [_Z28copyRowMajorToColMajorKernelPKfPfii_param_3];
	mov.u32 	%r4, %ntid.x;
	mov.u32 	%r5, %ctaid.x;
	mov.u32 	%r6, %tid.x;
	mad.lo.s32 	%r1, %r4, %r5, %r6;
	mul.lo.s32 	%r7, %r3, %r2;
	setp.ge.s32 	%p1, %r1, %r7;
	@%p1 bra 	$L__BB0_2;
	cvta.to.global.u64 	%rd3, %rd1;
	cvta.to.global.u64 	%rd4, %rd2;
	div.s32 	%r8, %r1, %r3;
	mul.lo.s32 	%r9, %r8, %r3;
	sub.s32 	%r10, %r1, %r9;
	mad.lo.s32 	%r11, %r10, %r2, %r8;
	mul.wide.s32 	%rd5, %r1, 4;
	add.s64 	%rd6, %rd3, %rd5;
	ld.global.nc.f32 	%f1, [%rd6];
	mul.wide.s32 	%rd7, %r11, 4;
	add.s64 	%rd8, %rd4, %rd7;
	st.global.f32 	[%rd8], %f1;
$L__BB0_2:
	ret;

}
	// .globl	_Z28copyColMajorToRowMajorKernelPKfPfii
.visible .entry _Z28copyColMajorToRowMajorKernelPKfPfii(
	.param .u64 .ptr .align 1 _Z28copyColMajorToRowMajorKernelPKfPfii_param_0,
	.param .u64 .ptr .align 1 _Z28copyColMajorToRowMajorKernelPKfPfii_param_1,
	.param .u32 _Z28copyColMajorToRowMajorKernelPKfPfii_param_2,
	.param .u32 _Z28copyColMajorToRowMajorKernelPKfPfii_param_3
)
{
	.reg .pred 	%p<2>;
	.reg .b32 	%r<12>;
	.reg .b32 	%f<2>;
	.reg .b64 	%rd<9>;

	ld.param.u64 	%rd1, [_Z28copyColMajorToRowMajorKernelPKfPfii_param_0];
	ld.param.u64 	%rd2, [_Z28copyColMajorToRowMajorKernelPKfPfii_param_1];
	ld.param.u32 	%r2, [_Z28copyColMajorToRowMajorKernelPKfPfii_param_2];
	ld.param.u32 	%r3, [_Z28copyColMajorToRowMajorKernelPKfPfii_param_3];
	mov.u32 	%r4, %ntid.x;
	mov.u32 	%r5, %ctaid.x;
	mov.u32 	%r6, %tid.x;
	mad.lo.s32 	%r1, %r4, %r5, %r6;
	mul.lo.s32 	%r7, %r3, %r2;
	setp.ge.s32 	%p1, %r1, %r7;
	@%p1 bra 	$L__BB1_2;
	cvta.to.global.u64 	%rd3, %rd1;
	cvta.to.global.u64 	%rd4, %rd2;
	div.s32 	%r8, %r1, %r3;
	mul.lo.s32 	%r9, %r8, %r3;
	sub.s32 	%r10, %r1, %r9;
	mad.lo.s32 	%r11, %r10, %r2, %r8;
	mul.wide.s32 	%rd5, %r11, 4;
	add.s64 	%rd6, %rd3, %rd5;
	ld.global.nc.f32 	%f1, [%rd6];
	mul.wide.s32 	%rd7, %r1, 4;
	add.s64 	%rd8, %rd4, %rd7;
	st.global.f32 	[%rd8], %f1;
$L__BB1_2:
	ret;

}


// ===== COMPILED SASS (sm_100) =====

	.target	sm_100

	.elftype	@"ET_EXEC"


//--------------------- .note.nv.tkinfo           --------------------------
	.section	.note.nv.tkinfo,"",@"SHT_NOTE"
	.sectionflags	@"SHF_NOTE_NV_TKINFO"
	.tkinfo
        /*0018*/ 	.word	0x00000002
        /*0030*/ 	.string	""
        /*0030*/ 	.string	"ptxas"
        /*0030*/ 	.string	"Cuda compilation tools, release 13.0, V13.0.88"
        /*0030*/ 	.string	"Build cuda_13.0.r13.0/compiler.36424714_0"
        /*0030*/ 	.string	"-arch sm_100 -m 64 "



//--------------------- .note.nv.cuinfo           --------------------------
	.section	.note.nv.cuinfo,"",@"SHT_NOTE"
	.sectionflags	@"SHF_NOTE_NV_CUINFO"
        /*0018*/ 	.short	0x0002
        /*001a*/ 	.short	0x0064
        /*001c*/ 	.short	0x0082
	.zero		2


//--------------------- .nv.info                  --------------------------
	.section	.nv.info,"",@"SHT_CUDA_INFO"
	.align	4


	//----- nvinfo : EIATTR_REGCOUNT
	.align		4
        /*0000*/ 	.byte	0x04, 0x2f
        /*0002*/ 	.short	(.L_1 - .L_0)
	.align		4
.L_0:
        /*0004*/ 	.word	index@(_Z28copyRowMajorToColMajorKernelPKfPfii)
        /*0008*/ 	.word	0x00000010


	//----- nvinfo : EIATTR_FRAME_SIZE
	.align		4
.L_1:
        /*000c*/ 	.byte	0x04, 0x11
        /*000e*/ 	.short	(.L_3 - .L_2)
	.align		4
.L_2:
        /*0010*/ 	.word	index@(_Z28copyRowMajorToColMajorKernelPKfPfii)
        /*0014*/ 	.word	0x00000000


	//----- nvinfo : EIATTR_REGCOUNT
	.align		4
.L_3:
        /*0018*/ 	.byte	0x04, 0x2f
        /*001a*/ 	.short	(.L_5 - .L_4)
	.align		4
.L_4:
        /*001c*/ 	.word	index@(_Z28copyColMajorToRowMajorKernelPKfPfii)
        /*0020*/ 	.word	0x0000000c


	//----- nvinfo : EIATTR_FRAME_SIZE
	.align		4
.L_5:
        /*0024*/ 	.byte	0x04, 0x11
        /*0026*/ 	.short	(.L_7 - .L_6)
	.align		4
.L_6:
        /*0028*/ 	.word	index@(_Z28copyColMajorToRowMajorKernelPKfPfii)
        /*002c*/ 	.word	0x00000000


	//----- nvinfo : EIATTR_MIN_STACK_SIZE
	.align		4
.L_7:
        /*0030*/ 	.byte	0x04, 0x12
        /*0032*/ 	.short	(.L_9 - .L_8)
	.align		4
.L_8:
        /*0034*/ 	.word	index@(_Z28copyColMajorToRowMajorKernelPKfPfii)
        /*0038*/ 	.word	0x00000000


	//----- nvinfo : EIATTR_MIN_STACK_SIZE
	.align		4
.L_9:
        /*003c*/ 	.byte	0x04, 0x12
        /*003e*/ 	.short	(.L_11 - .L_10)
	.align		4
.L_10:
        /*0040*/ 	.word	index@(_Z28copyRowMajorToColMajorKernelPKfPfii)
        /*0044*/ 	.word	0x00000000
.L_11:


//--------------------- .nv.compat                --------------------------
	.section	.nv.compat,"",@"SHT_CUDA_COMPAT_INFO"
	.align	4
        /*0000*/ 	.byte	0x02, 0x09, 0x00, 0x00, 0x02, 0x02, 0x01, 0x00, 0x02, 0x05, 0x05, 0x00, 0x03, 0x07, 0x01, 0x01
        /*0010*/ 	.byte	0x02, 0x03, 0x00, 0x00, 0x02, 0x06, 0x01, 0x00, 0x04, 0x0b, 0x08, 0x00, 0x09, 0x00, 0x00, 0x00
        /*0020*/ 	.byte	0x00, 0x00, 0x00, 0x00


//--------------------- .nv.info._Z28copyColMajorToRowMajorKernelPKfPfii --------------------------
	.section	.nv.info._Z28copyColMajorToRowMajorKernelPKfPfii,"",@"SHT_CUDA_INFO"
	.sectionflags	@""
	.align	4


	//----- nvinfo : EIATTR_CUDA_API_VERSION
	.align		4
        /*0000*/ 	.byte	0x04, 0x37
        /*0002*/ 	.short	(.L_13 - .L_12)
.L_12:
        /*0004*/ 	.word	0x00000082


	//----- nvinfo : EIATTR_KPARAM_INFO
	.align		4
.L_13:
        /*0008*/ 	.byte	0x04, 0x17
        /*000a*/ 	.short	(.L_15 - .L_14)
.L_14:
        /*000c*/ 	.word	0x00000000
        /*0010*/ 	.short	0x0003
        /*0012*/ 	.short	0x0014
        /*0014*/ 	.byte	0x00, 0xf0, 0x11, 0x00


	//----- nvinfo : EIATTR_KPARAM_INFO
	.align		4
.L_15:
        /*0018*/ 	.byte	0x04, 0x17
        /*001a*/ 	.short	(.L_17 - .L_16)
.L_16:
        /*001c*/ 	.word	0x00000000
        /*0020*/ 	.short	0x0002
        /*0022*/ 	.short	0x0010
        /*0024*/ 	.byte	0x00, 0xf0, 0x11, 0x00


	//----- nvinfo : EIATTR_KPARAM_INFO
	.align		4
.L_17:
        /*0028*/ 	.byte	0x04, 0x17
        /*002a*/ 	.short	(.L_19 - .L_18)
.L_18:
        /*002c*/ 	.word	0x00000000
        /*0030*/ 	.short	0x0001
        /*0032*/ 	.short	0x0008
        /*0034*/ 	.byte	0x00, 0xf5, 0x21, 0x00


	//----- nvinfo : EIATTR_KPARAM_INFO
	.align		4
.L_19:
        /*0038*/ 	.byte	0x04, 0x17
        /*003a*/ 	.short	(.L_21 - .L_20)
.L_20:
        /*003c*/ 	.word	0x00000000
        /*0040*/ 	.short	0x0000
        /*0042*/ 	.short	0x0000
        /*0044*/ 	.byte	0x00, 0xf5, 0x21, 0x00


	//----- nvinfo : EIATTR_SPARSE_MMA_MASK
	.align		4
.L_21:
        /*0048*/ 	.byte	0x03, 0x50
        /*004a*/ 	.short	0x0000


	//----- nvinfo : EIATTR_MAXREG_COUNT
	.align		4
        /*004c*/ 	.byte	0x03, 0x1b
        /*004e*/ 	.short	0x00ff


	//----- nvinfo : EIATTR_MERCURY_ISA_VERSION
	.align		4
        /*0050*/ 	.byte	0x03, 0x5f
        /*0052*/ 	.short	0x0101


	//----- nvinfo : EIATTR_VRC_CTA_INIT_COUNT
	.align		4
        /*0054*/ 	.byte	0x02, 0x4a
	.zero		1
	.zero		1


	//----- nvinfo : EIATTR_EXIT_INSTR_OFFSETS
	.align		4
        /*0058*/ 	.byte	0x04, 0x1c
        /*005a*/ 	.short	(.L_23 - .L_22)


	//   ....[0]....
.L_22:
        /*005c*/ 	.word	0x00000080


	//   ....[1]....
        /*0060*/ 	.word	0x000002b0


	//----- nvinfo : EIATTR_CBANK_PARAM_SIZE
	.align		4
.L_23:
        /*0064*/ 	.byte	0x03, 0x19
        /*0066*/ 	.short	0x0018


	//----- nvinfo : EIATTR_PARAM_CBANK
	.align		4
        /*0068*/ 	.byte	0x04, 0x0a
        /*006a*/ 	.short	(.L_25 - .L_24)
	.align		4
.L_24:
        /*006c*/ 	.word	index@(.nv.constant0._Z28copyColMajorToRowMajorKernelPKfPfii)
        /*0070*/ 	.short	0x0380
        /*0072*/ 	.short	0x0018


	//----- nvinfo : EIATTR_SW_WAR
	.align		4
.L_25:
        /*0074*/ 	.byte	0x04, 0x36
        /*0076*/ 	.short	(.L_27 - .L_26)
.L_26:
        /*0078*/ 	.word	0x00000008
.L_27:


//--------------------- .nv.info._Z28copyRowMajorToColMajorKernelPKfPfii --------------------------
	.section	.nv.info._Z28copyRowMajorToColMajorKernelPKfPfii,"",@"SHT_CUDA_INFO"
	.sectionflags	@""
	.align	4


	//----- nvinfo : EIATTR_CUDA_API_VERSION
	.align		4
        /*0000*/ 	.byte	0x04, 0x37
        /*0002*/ 	.short	(.L_29 - .L_28)
.L_28:
        /*0004*/ 	.word	0x00000082


	//----- nvinfo : EIATTR_KPARAM_INFO
	.align		4
.L_29:
        /*0008*/ 	.byte	0x04, 0x17
        /*000a*/ 	.short	(.L_31 - .L_30)
.L_30:
        /*000c*/ 	.word	0x00000000
        /*0010*/ 	.short	0x0003
        /*0012*/ 	.short	0x0014
        /*0014*/ 	.byte	0x00, 0xf0, 0x11, 0x00


	//----- nvinfo : EIATTR_KPARAM_INFO
	.align		4
.L_31:
        /*0018*/ 	.byte	0x04, 0x17
        /*001a*/ 	.short	(.L_33 - .L_32)
.L_32:
        /*001c*/ 	.word	0x00000000
        /*0020*/ 	.short	0x0002
        /*0022*/ 	.short	0x0010
        /*0024*/ 	.byte	0x00, 0xf0, 0x11, 0x00


	//----- nvinfo : EIATTR_KPARAM_INFO
	.align		4
.L_33:
        /*0028*/ 	.byte	0x04, 0x17
        /*002a*/ 	.short	(.L_35 - .L_34)
.L_34:
        /*002c*/ 	.word	0x00000000
        /*0030*/ 	.short	0x0001
        /*0032*/ 	.short	0x0008
        /*0034*/ 	.byte	0x00, 0xf5, 0x21, 0x00


	//----- nvinfo : EIATTR_KPARAM_INFO
	.align		4
.L_35:
        /*0038*/ 	.byte	0x04, 0x17
        /*003a*/ 	.short	(.L_37 - .L_36)
.L_36:
        /*003c*/ 	.word	0x00000000
        /*0040*/ 	.short	0x0000
        /*0042*/ 	.short	0x0000
        /*0044*/ 	.byte	0x00, 0xf5, 0x21, 0x00


	//----- nvinfo : EIATTR_SPARSE_MMA_MASK
	.align		4
.L_37:
        /*0048*/ 	.byte	0x03, 0x50
        /*004a*/ 	.short	0x0000


	//----- nvinfo : EIATTR_MAXREG_COUNT
	.align		4
        /*004c*/ 	.byte	0x03, 0x1b
        /*004e*/ 	.short	0x00ff


	//----- nvinfo : EIATTR_MERCURY_ISA_VERSION
	.align		4
        /*0050*/ 	.byte	0x03, 0x5f
        /*0052*/ 	.short	0x0101


	//----- nvinfo : EIATTR_VRC_CTA_INIT_COUNT
	.align		4
        /*0054*/ 	.byte	0x02, 0x4a
	.zero		1
	.zero		1


	//----- nvinfo : EIATTR_EXIT_INSTR_OFFSETS
	.align		4
        /*0058*/ 	.byte	0x04, 0x1c
        /*005a*/ 	.short	(.L_39 - .L_38)


	//   ....[0]....
.L_38:
        /*005c*/ 	.word	0x00000080


	//   ....[1]....
        /*0060*/ 	.word	0x000002a0


	//----- nvinfo : EIATTR_CBANK_PARAM_SIZE
	.align		4
.L_39:
        /*0064*/ 	.byte	0x03, 0x19
        /*0066*/ 	.short	0x0018


	//----- nvinfo : EIATTR_PARAM_CBANK
	.align		4
        /*0068*/ 	.byte	0x04, 0x0a
        /*006a*/ 	.short	(.L_41 - .L_40)
	.align		4
.L_40:
        /*006c*/ 	.word	index@(.nv.constant0._Z28copyRowMajorToColMajorKernelPKfPfii)
        /*0070*/ 	.short	0x0380
        /*0072*/ 	.short	0x0018


	//----- nvinfo : EIATTR_SW_WAR
	.align		4
.L_41:
        /*0074*/ 	.byte	0x04, 0x36
        /*0076*/ 	.short	(.L_43 - .L_42)
.L_42:
        /*0078*/ 	.word	0x00000008
.L_43:


//--------------------- .nv.callgraph             --------------------------
	.section	.nv.callgraph,"",@"SHT_CUDA_CALLGRAPH"
	.align	4
	.sectionentsize	8
	.align		4
        /*0000*/ 	.word	0x00000000
	.align		4
        /*0004*/ 	.word	0xffffffff
	.align		4
        /*0008*/ 	.word	0x00000000
	.align		4
        /*000c*/ 	.word	0xfffffffe
	.align		4
        /*0010*/ 	.word	0x00000000
	.align		4
        /*0014*/ 	.word	0xfffffffd
	.align		4
        /*0018*/ 	.word	0x00000000
	.align		4
        /*001c*/ 	.word	0xfffffffc


//--------------------- .text._Z28copyColMajorToRowMajorKernelPKfPfii --------------------------
	.section	.text._Z28copyColMajorToRowMajorKernelPKfPfii,"ax",@progbits
	.align	128
        .global         _Z28copyColMajorToRowMajorKernelPKfPfii
        .type           _Z28copyColMajorToRowMajorKernelPKfPfii,@function
        .size           _Z28copyColMajorToRowMajorKernelPKfPfii,(.L_x_2 - _Z28copyColMajorToRowMajorKernelPKfPfii)
        .other          _Z28copyColMajorToRowMajorKernelPKfPfii,@"STO_CUDA_ENTRY STV_DEFAULT"
_Z28copyColMajorToRowMajorKernelPKfPfii:
.text._Z28copyColMajorToRowMajorKernelPKfPfii:
[----:B------:R-:W-:Y:S01]  /*0000*/  LDC R1, c[0x0][0x37c] ;  /* 0x0000df00ff017b82 */ /* 0x000fe20000000800 */
[----:B------:R-:W0:Y:S07]  /*0010*/  S2R R0, SR_CTAID.X ;  /* 0x0000000000007919 */ /* 0x000e2e0000002500 */
[----:B------:R-:W1:Y:S01]  /*0020*/  LDC.64 R2, c[0x0][0x390] ;  /* 0x0000e400ff027b82 */ /* 0x000e620000000a00 */
[----:B------:R-:W0:Y:S01]  /*0030*/  LDCU UR4, c[0x0][0x360] ;  /* 0x00006c00ff0477ac */ /* 0x000e220008000800 */
[----:B------:R-:W0:Y:S02]  /*0040*/  S2R R5, SR_TID.X ;  /* 0x0000000000057919 */ /* 0x000e240000002100 */
[----:B0-----:R-:W-:-:S02]  /*0050*/  IMAD R0, R0, UR4, R5 ;  /* 0x0000000400007c24 */ /* 0x001fc4000f8e0205 */
[----:B-1----:R-:W-:-:S05]  /*0060*/  IMAD R5, R3, R2, RZ ;  /* 0x0000000203057224 */ /* 0x002fca00078e02ff */
[----:B------:R-:W-:-:S13]  /*0070*/  ISETP.GE.AND P0, PT, R0, R5, PT ;  /* 0x000000050000720c */ /* 0x000fda0003f06270 */
[----:B------:R-:W-:Y:S05]  /*0080*/  @P0 EXIT ;  /* 0x000000000000094d */ /* 0x000fea0003800000 */
[----:B------:R-:W-:Y:S01]  /*0090*/  IABS R7, R3 ;  /* 0x0000000300077213 */ /* 0x000fe20000000000 */
[----:B------:R-:W0:Y:S03]  /*00a0*/  LDCU.64 UR4, c[0x0][0x358] ;  /* 0x00006b00ff0477ac */ /* 0x000e260008000a00 */
[----:B------:R-:W1:Y:S08]  /*00b0*/  I2F.RP R6, R7 ;  /* 0x0000000700067306 */ /* 0x000e700000209400 */
[----:B-1----:R-:W1:Y:S02]  /*00c0*/  MUFU.RCP R6, R6 ;  /* 0x0000000600067308 */ /* 0x002e640000001000 */
[----:B-1----:R-:W-:-:S06]  /*00d0*/  IADD3 R4, PT, PT, R6, 0xffffffe, RZ ;  /* 0x0ffffffe06047810 */ /* 0x002fcc0007ffe0ff */
[----:B------:R1:W2:Y:S02]  /*00e0*/  F2I.FTZ.U32.TRUNC.NTZ R5, R4 ;  /* 0x0000000400057305 */ /* 0x0002a4000021f000 */
[----:B-1----:R-:W-:Y:S02]  /*00f0*/  HFMA2 R4, -RZ, RZ, 0, 0 ;  /* 0x00000000ff047431 */ /* 0x002fe400000001ff */
[----:B--2---:R-:W-:-:S04]  /*0100*/  IMAD.MOV R8, RZ, RZ, -R5 ;  /* 0x000000ffff087224 */ /* 0x004fc800078e0a05 */
[----:B------:R-:W-:Y:S01]  /*0110*/  IMAD R9, R8, R7, RZ ;  /* 0x0000000708097224 */ /* 0x000fe200078e02ff */
[----:B------:R-:W-:-:S03]  /*0120*/  IABS R8, R0 ;  /* 0x0000000000087213 */ /* 0x000fc60000000000 */
[----:B------:R-:W-:Y:S01]  /*0130*/  IMAD.HI.U32 R5, R5, R9, R4 ;  /* 0x0000000905057227 */ /* 0x000fe200078e0004 */
[----:B------:R-:W-:-:S04]  /*0140*/  LOP3.LUT R4, R0, R3, RZ, 0x3c, !PT ;  /* 0x0000000300047212 */ /* 0x000fc800078e3cff */
[----:B------:R-:W-:Y:S01]  /*0150*/  ISETP.GE.AND P1, PT, R4, RZ, PT ;  /* 0x000000ff0400720c */ /* 0x000fe20003f26270 */
[----:B------:R-:W-:-:S04]  /*0160*/  IMAD.HI.U32 R5, R5, R8, RZ ;  /* 0x0000000805057227 */ /* 0x000fc800078e00ff */
[----:B------:R-:W-:-:S04]  /*0170*/  IMAD.MOV R6, RZ, RZ, -R5 ;  /* 0x000000ffff067224 */ /* 0x000fc800078e0a05 */
[----:B------:R-:W-:-:S05]  /*0180*/  IMAD R6, R7, R6, R8 ;  /* 0x0000000607067224 */ /* 0x000fca00078e0208 */
[----:B------:R-:W-:-:S13]  /*0190*/  ISETP.GT.U32.AND P2, PT, R7, R6, PT ;  /* 0x000000060700720c */ /* 0x000fda0003f44070 */
[-C--:B------:R-:W-:Y:S01]  /*01a0*/  @!P2 IADD3 R6, PT, PT, R6, -R7.reuse, RZ ;  /* 0x800000070606a210 */ /* 0x080fe20007ffe0ff */
[----:B------:R-:W-:Y:S01]  /*01b0*/  @!P2 VIADD R5, R5, 0x1 ;  /* 0x000000010505a836 */ /* 0x000fe20000000000 */
[----:B------:R-:W-:Y:S02]  /*01c0*/  ISETP.NE.AND P2, PT, R3, RZ, PT ;  /* 0x000000ff0300720c */ /* 0x000fe40003f45270 */
[----:B------:R-:W-:-:S13]  /*01d0*/  ISETP.GE.U32.AND P0, PT, R6, R7, PT ;  /* 0x000000070600720c */ /* 0x000fda0003f06070 */
[----:B------:R-:W-:-:S05]  /*01e0*/  @P0 IADD3 R5, PT, PT, R5, 0x1, RZ ;  /* 0x0000000105050810 */ /* 0x000fca0007ffe0ff */
[----:B------:R-:W-:Y:S02]  /*01f0*/  IMAD.MOV.U32 R7, RZ, RZ, R5 ;  /* 0x000000ffff077224 */ /* 0x000fe400078e0005 */
[----:B------:R-:W1:Y:S03]  /*0200*/  LDC.64 R4, c[0x0][0x380] ;  /* 0x0000e000ff047b82 */ /* 0x000e660000000a00 */
[----:B------:R-:W-:Y:S02]  /*0210*/  @!P1 IADD3 R7, PT, PT, -R7, RZ, RZ ;  /* 0x000000ff07079210 */ /* 0x000fe40007ffe1ff */
[----:B------:R-:W-:-:S04]  /*0220*/  @!P2 LOP3.LUT R7, RZ, R3, RZ, 0x33, !PT ;  /* 0x00000003ff07a212 */ /* 0x000fc800078e33ff */
[----:B------:R-:W-:-:S05]  /*0230*/  IADD3 R6, PT, PT, -R7, RZ, RZ ;  /* 0x000000ff07067210 */ /* 0x000fca0007ffe1ff */
[----:B------:R-:W-:-:S04]  /*0240*/  IMAD R3, R3, R6, R0 ;  /* 0x0000000603037224 */ /* 0x000fc800078e0200 */
[----:B------:R-:W-:-:S04]  /*0250*/  IMAD R3, R3, R2, R7 ;  /* 0x0000000203037224 */ /* 0x000fc800078e0207 */
[----:B-1----:R-:W-:Y:S02]  /*0260*/  IMAD.WIDE R2, R3, 0x4, R4 ;  /* 0x0000000403027825 */ /* 0x002fe400078e0204 */
[----:B------:R-:W1:Y:S04]  /*0270*/  LDC.64 R4, c[0x0][0x388] ;  /* 0x0000e200ff047b82 */ /* 0x000e680000000a00 */
[----:B0-----:R-:W2:Y:S01]  /*0280*/  LDG.E.CONSTANT R3, desc[UR4][R2.64] ;  /* 0x0000000402037981 */ /* 0x001ea2000c1e9900 */
[----:B-1----:R-:W-:-:S05]  /*0290*/  IMAD.WIDE R4, R0, 0x4, R4 ;  /* 0x0000000400047825 */ /* 0x002fca00078e0204 */
[----:B--2---:R-:W-:Y:S01]  /*02a0*/  STG.E desc[UR4][R4.64], R3 ;  /* 0x0000000304007986 */ /* 0x004fe2000c101904 */
[----:B------:R-:W-:Y:S05]  /*02b0*/  EXIT ;  /* 0x000000000000794d */ /* 0x000fea0003800000 */
.L_x_0:
[----:B------:R-:W-:-:S00]  /*02c0*/  BRA `(.L_x_0) ;  /* 0xfffffffc00fc7947 */ /* 0x000fc0000383ffff */
[----:B------:R-:W-:-:S00]  /*02d0*/  NOP ;  /* 0x0000000000007918 */ /* 0x000fc00000000000 */
        /* <DEDUP_REMOVED lines=10> */
.L_x_2:


//--------------------- .text._Z28copyRowMajorToColMajorKernelPKfPfii --------------------------
	.section	.text._Z28copyRowMajorToColMajorKernelPKfPfii,"ax",@progbits
	.align	128
        .global         _Z28copyRowMajorToColMajorKernelPKfPfii
        .type           _Z28copyRowMajorToColMajorKernelPKfPfii,@function
        .size           _Z28copyRowMajorToColMajorKernelPKfPfii,(.L_x_3 - _Z28copyRowMajorToColMajorKernelPKfPfii)
        .other          _Z28copyRowMajorToColMajorKernelPKfPfii,@"STO_CUDA_ENTRY STV_DEFAULT"
_Z28copyRowMajorToColMajorKernelPKfPfii:
.text._Z28copyRowMajorToColMajorKernelPKfPfii:
        /* <DEDUP_REMOVED lines=9> */
[----:B------:R-:W0:Y:S01]  /*0090*/  LDC.64 R4, c[0x0][0x380] ;  /* 0x0000e000ff047b82 */ /* 0x000e220000000a00 */
[----:B------:R-:W1:Y:S01]  /*00a0*/  LDCU.64 UR4, c[0x0][0x358] ;  /* 0x00006b00ff0477ac */ /* 0x000e620008000a00 */
[----:B0-----:R-:W-:-:S05]  /*00b0*/  IMAD.WIDE R4, R0, 0x4, R4 ;  /* 0x0000000400047825 */ /* 0x001fca00078e0204 */
[----:B-1----:R0:W2:Y:S01]  /*00c0*/  LDG.E.CONSTANT R9, desc[UR4][R4.64] ;  /* 0x0000000404097981 */ /* 0x0020a2000c1e9900 */
[----:B------:R-:W-:-:S04]  /*00d0*/  IABS R11, R3 ;  /* 0x00000003000b7213 */ /* 0x000fc80000000000 */
[----:B------:R-:W1:Y:S01]  /*00e0*/  I2F.RP R8, R11 ;  /* 0x0000000b00087306 */ /* 0x000e620000209400 */
[----:B0-----:R-:W-:-:S07]  /*00f0*/  IABS R4, R0 ;  /* 0x0000000000047213 */ /* 0x001fce0000000000 */
[----:B-1----:R-:W0:Y:S02]  /*0100*/  MUFU.RCP R8, R8 ;  /* 0x0000000800087308 */ /* 0x002e240000001000 */
[----:B0-----:R-:W-:-:S06]  /*0110*/  IADD3 R6, PT, PT, R8, 0xffffffe, RZ ;  /* 0x0ffffffe08067810 */ /* 0x001fcc0007ffe0ff */
[----:B------:R0:W1:Y:S02]  /*0120*/  F2I.FTZ.U32.TRUNC.NTZ R7, R6 ;  /* 0x0000000600077305 */ /* 0x000064000021f000 */
[----:B0-----:R-:W-:Y:S01]  /*0130*/  IMAD.MOV.U32 R6, RZ, RZ, RZ ;  /* 0x000000ffff067224 */ /* 0x001fe200078e00ff */
[----:B-1----:R-:W-:-:S05]  /*0140*/  IADD3 R10, PT, PT, RZ, -R7, RZ ;  /* 0x80000007ff0a7210 */ /* 0x002fca0007ffe0ff */
[----:B------:R-:W-:-:S04]  /*0150*/  IMAD R13, R10, R11, RZ ;  /* 0x0000000b0a0d7224 */ /* 0x000fc800078e02ff */
[----:B------:R-:W-:-:S06]  /*0160*/  IMAD.HI.U32 R7, R7, R13, R6 ;  /* 0x0000000d07077227 */ /* 0x000fcc00078e0006 */
[----:B------:R-:W-:-:S05]  /*0170*/  IMAD.HI.U32 R7, R7, R4, RZ ;  /* 0x0000000407077227 */ /* 0x000fca00078e00ff */
[----:B------:R-:W-:-:S05]  /*0180*/  IADD3 R5, PT, PT, -R7, RZ, RZ ;  /* 0x000000ff07057210 */ /* 0x000fca0007ffe1ff */
[----:B------:R-:W-:-:S05]  /*0190*/  IMAD R4, R11, R5, R4 ;  /* 0x000000050b047224 */ /* 0x000fca00078e0204 */
[----:B------:R-:W-:-:S13]  /*01a0*/  ISETP.GT.U32.AND P2, PT, R11, R4, PT ;  /* 0x000000040b00720c */ /* 0x000fda0003f44070 */
[----:B------:R-:W-:Y:S01]  /*01b0*/  @!P2 IMAD.IADD R4, R4, 0x1, -R11 ;  /* 0x000000010404a824 */ /* 0x000fe200078e0a0b */
[----:B------:R-:W-:Y:S02]  /*01c0*/  @!P2 IADD3 R7, PT, PT, R7, 0x1, RZ ;  /* 0x000000010707a810 */ /* 0x000fe40007ffe0ff */
[----:B------:R-:W-:Y:S02]  /*01d0*/  ISETP.NE.AND P2, PT, R3, RZ, PT ;  /* 0x000000ff0300720c */ /* 0x000fe40003f45270 */
[----:B------:R-:W-:Y:S02]  /*01e0*/  ISETP.GE.U32.AND P0, PT, R4, R11, PT ;  /* 0x0000000b0400720c */ /* 0x000fe40003f06070 */
[----:B------:R-:W-:-:S04]  /*01f0*/  LOP3.LUT R4, R0, R3, RZ, 0x3c, !PT ;  /* 0x0000000300047212 */ /* 0x000fc800078e3cff */
[----:B------:R-:W-:Y:S02]  /*0200*/  ISETP.GE.AND P1, PT, R4, RZ, PT ;  /* 0x000000ff0400720c */ /* 0x000fe40003f26270 */
[----:B------:R-:W0:Y:S05]  /*0210*/  LDC.64 R4, c[0x0][0x388] ;  /* 0x0000e200ff047b82 */ /* 0x000e2a0000000a00 */
[----:B------:R-:W-:-:S06]  /*0220*/  @P0 VIADD R7, R7, 0x1 ;  /* 0x0000000107070836 */ /* 0x000fcc0000000000 */
[----:B------:R-:W-:Y:S02]  /*0230*/  @!P1 IADD3 R7, PT, PT, -R7, RZ, RZ ;  /* 0x000000ff07079210 */ /* 0x000fe40007ffe1ff */
[----:B------:R-:W-:-:S05]  /*0240*/  @!P2 LOP3.LUT R7, RZ, R3, RZ, 0x33, !PT ;  /* 0x00000003ff07a212 */ /* 0x000fca00078e33ff */
[----:B------:R-:W-:-:S04]  /*0250*/  IMAD.MOV R6, RZ, RZ, -R7 ;  /* 0x000000ffff067224 */ /* 0x000fc800078e0a07 */
[----:B------:R-:W-:-:S04]  /*0260*/  IMAD R0, R3, R6, R0 ;  /* 0x0000000603007224 */ /* 0x000fc800078e0200 */
[----:B------:R-:W-:-:S04]  /*0270*/  IMAD R3, R0, R2, R7 ;  /* 0x0000000200037224 */ /* 0x000fc800078e0207 */
[----:B0-----:R-:W-:-:S05]  /*0280*/  IMAD.WIDE R2, R3, 0x4, R4 ;  /* 0x0000000403027825 */ /* 0x001fca00078e0204 */
[----:B--2---:R-:W-:Y:S01]  /*0290*/  STG.E desc[UR4][R2.64], R9 ;  /* 0x0000000902007986 */ /* 0x004fe2000c101904 */
[----:B------:R-:W-:Y:S05]  /*02a0*/  EXIT ;  /* 0x000000000000794d */ /* 0x000fea0003800000 */
.L_x_1:
        /* <DEDUP_REMOVED lines=13> */
.L_x_3:


//--------------------- .nv.shared.reserved.0     --------------------------
	.section	.nv.shared.reserved.0,"aw",@nobits
	.weak		__nv_reservedSMEM_offset_0_alias
	.size		__nv_reservedSMEM_offset_0_alias, 0, 64
	.other		__nv_reservedSMEM_offset_0_alias,@"STO_CUDA_RESERVED_SHARED STV_DEFAULT"
__nv_reservedSMEM_offset_0_alias:
	.zero		0
	.zero		64


//--------------------- .nv.constant0._Z28copyColMajorToRowMajorKernelPKfPfii --------------------------
	.section	.nv.constant0._Z28copyColMajorToRowMajorKernelPKfPfii,"a",@progbits
	.sectionflags	@""
	.align	4
.nv.constant0._Z28copyColMajorToRowMajorKernelPKfPfii:
	.zero		920


//--------------------- .nv.constant0._Z28copyRowMajorToColMajorKernelPKfPfii --------------------------
	.section	.nv.constant0._Z28copyRowMajorToColMajorKernelPKfPfii,"a",@progbits
	.sectionflags	@""
	.align	4
.nv.constant0._Z28copyRowMajorToColMajorKernelPKfPfii:
	.zero		920


//--------------------- SYMBOLS --------------------------

	.type		.nv.reservedSmem.offset0,@object
	.size		.nv.reservedSmem.offset0,0x4
